//
// Generated by NVIDIA NVVM Compiler
//
// Compiler Build ID: CL-36424714
// Cuda compilation tools, release 13.0, V13.0.88
// Based on NVVM 20.0.0
//

.version 9.0
.target sm_100
.address_size 64

	// .globl	_Z22kernel_partial_atomicsPiS_

.visible .entry _Z22kernel_partial_atomicsPiS_(
	.param .u64 .ptr .align 1 _Z22kernel_partial_atomicsPiS__param_0,
	.param .u64 .ptr .align 1 _Z22kernel_partial_atomicsPiS__param_1
)
{
	.reg .pred 	%p<3>;
	.reg .b32 	%r<53>;
	.reg .b64 	%rd<8>;

	ld.param.u64 	%rd2, [_Z22kernel_partial_atomicsPiS__param_0];
	ld.param.u64 	%rd3, [_Z22kernel_partial_atomicsPiS__param_1];
	mov.u32 	%r12, %tid.x;
	setp.ne.s32 	%p1, %r12, 0;
	@%p1 bra 	$L__BB0_4;
	mov.u32 	%r15, %ctaid.x;
	shl.b32 	%r48, %r15, 8;
	cvta.to.global.u64 	%rd4, %rd2;
	add.s64 	%rd1, %rd4, 16;
	mov.b32 	%r52, 1024;
	mov.b32 	%r49, 0;
	mov.u32 	%r50, %r49;
	mov.u32 	%r51, %r49;
$L__BB0_2:
	mul.wide.s32 	%rd5, %r48, 4;
	add.s64 	%rd6, %rd1, %rd5;
	ld.global.u32 	%r16, [%rd6+-16];
	add.s32 	%r17, %r16, %r50;
	max.s32 	%r18, %r16, %r51;
	min.s32 	%r19, %r16, %r52;
	ld.global.u32 	%r20, [%rd6+-12];
	add.s32 	%r21, %r20, %r17;
	max.s32 	%r22, %r20, %r18;
	min.s32 	%r23, %r20, %r19;
	ld.global.u32 	%r24, [%rd6+-8];
	add.s32 	%r25, %r24, %r21;
	max.s32 	%r26, %r24, %r22;
	min.s32 	%r27, %r24, %r23;
	ld.global.u32 	%r28, [%rd6+-4];
	add.s32 	%r29, %r28, %r25;
	max.s32 	%r30, %r28, %r26;
	min.s32 	%r31, %r28, %r27;
	ld.global.u32 	%r32, [%rd6];
	add.s32 	%r33, %r32, %r29;
	max.s32 	%r34, %r32, %r30;
	min.s32 	%r35, %r32, %r31;
	ld.global.u32 	%r36, [%rd6+4];
	add.s32 	%r37, %r36, %r33;
	max.s32 	%r38, %r36, %r34;
	min.s32 	%r39, %r36, %r35;
	ld.global.u32 	%r40, [%rd6+8];
	add.s32 	%r41, %r40, %r37;
	max.s32 	%r42, %r40, %r38;
	min.s32 	%r43, %r40, %r39;
	ld.global.u32 	%r44, [%rd6+12];
	add.s32 	%r50, %r44, %r41;
	max.s32 	%r51, %r44, %r42;
	min.s32 	%r52, %r44, %r43;
	add.s32 	%r49, %r49, 8;
	add.s32 	%r48, %r48, 8;
	setp.ne.s32 	%p2, %r49, 256;
	@%p2 bra 	$L__BB0_2;
	cvta.to.global.u64 	%rd7, %rd3;
	atom.global.add.u32 	%r45, [%rd7], %r50;
	atom.global.max.s32 	%r46, [%rd7+4], %r51;
	atom.global.min.s32 	%r47, [%rd7+8], %r52;
$L__BB0_4:
	ret;

}


// ===== COMPILED SASS (sm_100) =====

	.target	sm_100

	.elftype	@"ET_EXEC"


//--------------------- .note.nv.tkinfo           --------------------------
	.section	.note.nv.tkinfo,"",@"SHT_NOTE"
	.sectionflags	@"SHF_NOTE_NV_TKINFO"
	.tkinfo
        /*0018*/ 	.word	0x00000002
        /*0030*/ 	.string	""
        /*0030*/ 	.string	"ptxas"
        /*0030*/ 	.string	"Cuda compilation tools, release 13.0, V13.0.88"
        /*0030*/ 	.string	"Build cuda_13.0.r13.0/compiler.36424714_0"
        /*0030*/ 	.string	"-arch sm_100 -m 64 "



//--------------------- .note.nv.cuinfo           --------------------------
	.section	.note.nv.cuinfo,"",@"SHT_NOTE"
	.sectionflags	@"SHF_NOTE_NV_CUINFO"
        /*0018*/ 	.short	0x0002
        /*001a*/ 	.short	0x0064
        /*001c*/ 	.short	0x0082
	.zero		2


//--------------------- .nv.info                  --------------------------
	.section	.nv.info,"",@"SHT_CUDA_INFO"
	.align	4


	//----- nvinfo : EIATTR_REGCOUNT
	.align		4
        /*0000*/ 	.byte	0x04, 0x2f
        /*0002*/ 	.short	(.L_1 - .L_0)
	.align		4
.L_0:
        /*0004*/ 	.word	index@(_Z22kernel_partial_atomicsPiS_)
        /*0008*/ 	.word	0x00000020


	//----- nvinfo : EIATTR_FRAME_SIZE
	.align		4
.L_1:
        /*000c*/ 	.byte	0x04, 0x11
        /*000e*/ 	.short	(.L_3 - .L_2)
	.align		4
.L_2:
        /*0010*/ 	.word	index@(_Z22kernel_partial_atomicsPiS_)
        /*0014*/ 	.word	0x00000000


	//----- nvinfo : EIATTR_MIN_STACK_SIZE
	.align		4
.L_3:
        /*0018*/ 	.byte	0x04, 0x12
        /*001a*/ 	.short	(.L_5 - .L_4)
	.align		4
.L_4:
        /*001c*/ 	.word	index@(_Z22kernel_partial_atomicsPiS_)
        /*0020*/ 	.word	0x00000000
.L_5:


//--------------------- .nv.compat                --------------------------
	.section	.nv.compat,"",@"SHT_CUDA_COMPAT_INFO"
	.align	4
        /*0000*/ 	.byte	0x02, 0x09, 0x00, 0x00, 0x02, 0x02, 0x01, 0x00, 0x02, 0x05, 0x05, 0x00, 0x03, 0x07, 0x01, 0x01
        /*0010*/ 	.byte	0x02, 0x03, 0x00, 0x00, 0x02, 0x06, 0x01, 0x00, 0x04, 0x0b, 0x08, 0x00, 0x09, 0x00, 0x00, 0x00
        /*0020*/ 	.byte	0x00, 0x00, 0x00, 0x00


//--------------------- .nv.info._Z22kernel_partial_atomicsPiS_ --------------------------
	.section	.nv.info._Z22kernel_partial_atomicsPiS_,"",@"SHT_CUDA_INFO"
	.sectionflags	@""
	.align	4


	//----- nvinfo : EIATTR_CUDA_API_VERSION
	.align		4
        /*0000*/ 	.byte	0x04, 0x37
        /*0002*/ 	.short	(.L_7 - .L_6)
.L_6:
        /*0004*/ 	.word	0x00000082


	//----- nvinfo : EIATTR_KPARAM_INFO
	.align		4
.L_7:
        /*0008*/ 	.byte	0x04, 0x17
        /*000a*/ 	.short	(.L_9 - .L_8)
.L_8:
        /*000c*/ 	.word	0x00000000
        /*0010*/ 	.short	0x0001
        /*0012*/ 	.short	0x0008
        /*0014*/ 	.byte	0x00, 0xf5, 0x21, 0x00


	//----- nvinfo : EIATTR_KPARAM_INFO
	.align		4
.L_9:
        /*0018*/ 	.byte	0x04, 0x17
        /*001a*/ 	.short	(.L_11 - .L_10)
.L_10:
        /*001c*/ 	.word	0x00000000
        /*0020*/ 	.short	0x0000
        /*0022*/ 	.short	0x0000
        /*0024*/ 	.byte	0x00, 0xf5, 0x21, 0x00


	//----- nvinfo : EIATTR_SPARSE_MMA_MASK
	.align		4
.L_11:
        /*0028*/ 	.byte	0x03, 0x50
        /*002a*/ 	.short	0x0000


	//----- nvinfo : EIATTR_MAXREG_COUNT
	.align		4
        /*002c*/ 	.byte	0x03, 0x1b
        /*002e*/ 	.short	0x00ff


	//----- nvinfo : EIATTR_MERCURY_ISA_VERSION
	.align		4
        /*0030*/ 	.byte	0x03, 0x5f
        /*0032*/ 	.short	0x0101


	//----- nvinfo : EIATTR_VRC_CTA_INIT_COUNT
	.align		4
        /*0034*/ 	.byte	0x02, 0x4a
	.zero		1
	.zero		1


	//----- nvinfo : EIATTR_EXIT_INSTR_OFFSETS
	.align		4
        /*0038*/ 	.byte	0x04, 0x1c
        /*003a*/ 	.short	(.L_13 - .L_12)


	//   ....[0]....
.L_12:
        /*003c*/ 	.word	0x00000030


	//   ....[1]....
        /*0040*/ 	.word	0x00000cd0


	//----- nvinfo : EIATTR_CBANK_PARAM_SIZE
	.align		4
.L_13:
        /*0044*/ 	.byte	0x03, 0x19
        /*0046*/ 	.short	0x0010


	//----- nvinfo : EIATTR_PARAM_CBANK
	.align		4
        /*0048*/ 	.byte	0x04, 0x0a
        /*004a*/ 	.short	(.L_15 - .L_14)
	.align		4
.L_14:
        /*004c*/ 	.word	index@(.nv.constant0._Z22kernel_partial_atomicsPiS_)
        /*0050*/ 	.short	0x0380
        /*0052*/ 	.short	0x0010


	//----- nvinfo : EIATTR_SW_WAR
	.align		4
.L_15:
        /*0054*/ 	.byte	0x04, 0x36
        /*0056*/ 	.short	(.L_17 - .L_16)
.L_16:
        /*0058*/ 	.word	0x00000008
.L_17:


//--------------------- .nv.callgraph             --------------------------
	.section	.nv.callgraph,"",@"SHT_CUDA_CALLGRAPH"
	.align	4
	.sectionentsize	8
	.align		4
        /*0000*/ 	.word	0x00000000
	.align		4
        /*0004*/ 	.word	0xffffffff
	.align		4
        /*0008*/ 	.word	0x00000000
	.align		4
        /*000c*/ 	.word	0xfffffffe
	.align		4
        /*0010*/ 	.word	0x00000000
	.align		4
        /*0014*/ 	.word	0xfffffffd
	.align		4
        /*0018*/ 	.word	0x00000000
	.align		4
        /*001c*/ 	.word	0xfffffffc


//--------------------- .text._Z22kernel_partial_atomicsPiS_ --------------------------
	.section	.text._Z22kernel_partial_atomicsPiS_,"ax",@progbits
	.align	128
        .global         _Z22kernel_partial_atomicsPiS_
        .type           _Z22kernel_partial_atomicsPiS_,@function
        .size           _Z22kernel_partial_atomicsPiS_,(.L_x_2 - _Z22kernel_partial_atomicsPiS_)
        .other          _Z22kernel_partial_atomicsPiS_,@"STO_CUDA_ENTRY STV_DEFAULT"
_Z22kernel_partial_atomicsPiS_:
.text._Z22kernel_partial_atomicsPiS_:
[----:B------:R-:W-:Y:S01]  /*0000*/  LDC R1, c[0x0][0x37c] ;  /* 0x0000df00ff017b82 */ /* 0x000fe20000000800 */
[----:B------:R-:W0:Y:S02]  /*0010*/  S2R R0, SR_TID.X ;  /* 0x0000000000007919 */ /* 0x000e240000002100 */
[----:B0-----:R-:W-:-:S13]  /*0020*/  ISETP.NE.AND P0, PT, R0, RZ, PT ;  /* 0x000000ff0000720c */ /* 0x001fda0003f05270 */
[----:B------:R-:W-:Y:S05]  /*0030*/  @P0 EXIT ;  /* 0x000000000000094d */ /* 0x000fea0003800000 */
[----:B------:R-:W0:Y:S01]  /*0040*/  S2UR UR4, SR_CTAID.X ;  /* 0x00000000000479c3 */ /* 0x000e220000002500 */
[----:B------:R-:W1:Y:S01]  /*0050*/  LDCU.64 UR6, c[0x0][0x380] ;  /* 0x00007000ff0677ac */ /* 0x000e620008000a00 */
[----:B------:R-:W-:Y:S02]  /*0060*/  IMAD.MOV.U32 R18, RZ, RZ, 0x400 ;  /* 0x00000400ff127424 */ /* 0x000fe400078e00ff */
[----:B------:R-:W-:Y:S01]  /*0070*/  IMAD.MOV.U32 R23, RZ, RZ, RZ ;  /* 0x000000ffff177224 */ /* 0x000fe200078e00ff */
[----:B------:R-:W2:Y:S01]  /*0080*/  LDCU.64 UR8, c[0x0][0x358] ;  /* 0x00006b00ff0877ac */ /* 0x000ea20008000a00 */
[----:B------:R-:W-:Y:S01]  /*0090*/  IMAD.MOV.U32 R20, RZ, RZ, RZ ;  /* 0x000000ffff147224 */ /* 0x000fe200078e00ff */
[----:B-1----:R-:W-:-:S04]  /*00a0*/  UIADD3 UR5, UP0, UPT, UR6, 0x10, URZ ;  /* 0x0000001006057890 */ /* 0x002fc8000ff1e0ff */
[----:B------:R-:W-:Y:S02]  /*00b0*/  UIADD3.X UR6, UPT, UPT, URZ, UR7, URZ, UP0, !UPT ;  /* 0x00000007ff067290 */ /* 0x000fe400087fe4ff */
[----:B0-----:R-:W-:Y:S01]  /*00c0*/  USHF.L.U32 UR4, UR4, 0x8, URZ ;  /* 0x0000000804047899 */ /* 0x001fe200080006ff */
[----:B------:R-:W-:-:S03]  /*00d0*/  IMAD.U32 R2, RZ, RZ, UR5 ;  /* 0x00000005ff027e24 */ /* 0x000fc6000f8e00ff */
[----:B------:R-:W-:Y:S02]  /*00e0*/  IMAD.U32 R3, RZ, RZ, UR6 ;  /* 0x00000006ff037e24 */ /* 0x000fe4000f8e00ff */
[----:B------:R-:W-:Y:S01]  /*00f0*/  IMAD.U32 R9, RZ, RZ, UR4 ;  /* 0x00000004ff097e24 */ /* 0x000fe2000f8e00ff */
[----:B--2---:R-:W-:-:S06]  /*0100*/  UMOV UR4, URZ ;  /* 0x000000ff00047c82 */ /* 0x004fcc0008000000 */
.L_x_0:
[----:B------:R-:W-:-:S05]  /*0110*/  IMAD.WIDE R4, R9, 0x4, R2 ;  /* 0x0000000409047825 */ /* 0x000fca00078e0202 */
[----:B------:R-:W2:Y:S04]  /*0120*/  LDG.E R25, desc[UR8][R4.64+-0x10] ;  /* 0xfffff00804197981 */ /* 0x000ea8000c1e1900 */
[----:B------:R-:W2:Y:S04]  /*0130*/  LDG.E R24, desc[UR8][R4.64+-0xc] ;  /* 0xfffff40804187981 */ /* 0x000ea8000c1e1900 */
[----:B------:R-:W3:Y:S04]  /*0140*/  LDG.E R10, desc[UR8][R4.64+-0x8] ;  /* 0xfffff808040a7981 */ /* 0x000ee8000c1e1900 */
[----:B------:R-:W3:Y:S01]  /*0150*/  LDG.E R17, desc[UR8][R4.64+-0x4] ;  /* 0xfffffc0804117981 */ /* 0x000ee2000c1e1900 */
[----:B------:R-:W-:-:S03]  /*0160*/  VIADD R7, R9, 0x8 ;  /* 0x0000000809077836 */ /* 0x000fc60000000000 */
[----:B------:R-:W4:Y:S04]  /*0170*/  LDG.E R16, desc[UR8][R4.64] ;  /* 0x0000000804107981 */ /* 0x000f28000c1e1900 */
[----:B------:R-:W4:Y:S01]  /*0180*/  LDG.E R19, desc[UR8][R4.64+0x4] ;  /* 0x0000040804137981 */ /* 0x000f22000c1e1900 */
[----:B------:R-:W-:-:S03]  /*0190*/  IMAD.WIDE R6, R7, 0x4, R2 ;  /* 0x0000000407067825 */ /* 0x000fc600078e0202 */
[----:B------:R-:W5:Y:S04]  /*01a0*/  LDG.E R11, desc[UR8][R4.64+0x8] ;  /* 0x00000808040b7981 */ /* 0x000f68000c1e1900 */
[----:B------:R0:W5:Y:S04]  /*01b0*/  LDG.E R14, desc[UR8][R4.64+0xc] ;  /* 0x00000c08040e7981 */ /* 0x000168000c1e1900 */
[----:B------:R-:W5:Y:S04]  /*01c0*/  LDG.E R0, desc[UR8][R6.64+-0x10] ;  /* 0xfffff00806007981 */ /* 0x000f68000c1e1900 */
[----:B------:R-:W5:Y:S04]  /*01d0*/  LDG.E R13, desc[UR8][R6.64+-0xc] ;  /* 0xfffff408060d7981 */ /* 0x000f68000c1e1900 */
[----:B------:R-:W5:Y:S04]  /*01e0*/  LDG.E R8, desc[UR8][R6.64+-0x8] ;  /* 0xfffff80806087981 */ /* 0x000f68000c1e1900 */
[----:B------:R-:W5:Y:S01]  /*01f0*/  LDG.E R15, desc[UR8][R6.64+-0x4] ;  /* 0xfffffc08060f7981 */ /* 0x000f62000c1e1900 */
[----:B------:R-:W-:-:S03]  /*0200*/  VIADD R29, R9, 0x10 ;  /* 0x00000010091d7836 */ /* 0x000fc60000000000 */
[----:B------:R-:W5:Y:S04]  /*0210*/  LDG.E R12, desc[UR8][R6.64] ;  /* 0x00000008060c7981 */ /* 0x000f68000c1e1900 */
[----:B------:R-:W5:Y:S01]  /*0220*/  LDG.E R21, desc[UR8][R6.64+0x4] ;  /* 0x0000040806157981 */ /* 0x000f62000c1e1900 */
[----:B0-----:R-:W-:-:S03]  /*0230*/  IMAD.WIDE R4, R29, 0x4, R2 ;  /* 0x000000041d047825 */ /* 0x001fc600078e0202 */
[----:B------:R-:W5:Y:S04]  /*0240*/  LDG.E R22, desc[UR8][R6.64+0x8] ;  /* 0x0000080806167981 */ /* 0x000f68000c1e1900 */
[----:B------:R0:W5:Y:S02]  /*0250*/  LDG.E R27, desc[UR8][R6.64+0xc] ;  /* 0x00000c08061b7981 */ /* 0x000164000c1e1900 */
[----:B0-----:R-:W-:-:S04]  /*0260*/  VIADD R7, R9, 0x18 ;  /* 0x0000001809077836 */ /* 0x001fc80000000000 */
[----:B------:R-:W-:Y:S01]  /*0270*/  IMAD.WIDE R6, R7, 0x4, R2 ;  /* 0x0000000407067825 */ /* 0x000fe200078e0202 */
[----:B--2---:R-:W-:Y:S02]  /*0280*/  IADD3 R26, PT, PT, R24, R25, R23 ;  /* 0x00000019181a7210 */ /* 0x004fe40007ffe017 */
[C-C-:B------:R-:W-:Y:S01]  /*0290*/  VIMNMX3 R28, R25.reuse, R20, R24.reuse, !PT ;  /* 0x00000014191c720f */ /* 0x140fe20007800118 */
[----:B------:R-:W2:Y:S01]  /*02a0*/  LDG.E R23, desc[UR8][R4.64+-0x4] ;  /* 0xfffffc0804177981 */ /* 0x000ea2000c1e1900 */
[----:B------:R-:W-:-:S03]  /*02b0*/  VIMNMX3 R24, R25, R18, R24, PT ;  /* 0x000000121918720f */ /* 0x000fc60003800118 */
[----:B------:R-:W2:Y:S04]  /*02c0*/  LDG.E R20, desc[UR8][R4.64+-0x10] ;  /* 0xfffff00804147981 */ /* 0x000ea8000c1e1900 */
[----:B------:R-:W2:Y:S04]  /*02d0*/  LDG.E R25, desc[UR8][R4.64+-0xc] ;  /* 0xfffff40804197981 */ /* 0x000ea8000c1e1900 */
[----:B------:R-:W2:Y:S01]  /*02e0*/  LDG.E R18, desc[UR8][R4.64+-0x8] ;  /* 0xfffff80804127981 */ /* 0x000ea2000c1e1900 */
[----:B---3--:R-:W-:Y:S02]  /*02f0*/  IADD3 R26, PT, PT, R17, R10, R26 ;  /* 0x0000000a111a7210 */ /* 0x008fe40007ffe01a */
[----:B------:R-:W-:-:S02]  /*0300*/  VIMNMX3 R28, R10, R28, R17, !PT ;  /* 0x0000001c0a1c720f */ /* 0x000fc40007800111 */
[----:B------:R-:W-:Y:S02]  /*0310*/  VIMNMX3 R24, R10, R24, R17, PT ;  /* 0x000000180a18720f */ /* 0x000fe40003800111 */
[----:B----4-:R-:W-:Y:S01]  /*0320*/  IADD3 R17, PT, PT, R19, R16, R26 ;  /* 0x0000001013117210 */ /* 0x010fe20007ffe01a */
[----:B------:R-:W3:Y:S01]  /*0330*/  LDG.E R10, desc[UR8][R4.64+0x4] ;  /* 0x00000408040a7981 */ /* 0x000ee2000c1e1900 */
[C-C-:B------:R-:W-:Y:S02]  /*0340*/  VIMNMX3 R28, R16.reuse, R28, R19.reuse, !PT ;  /* 0x0000001c101c720f */ /* 0x140fe40007800113 */
[----:B------:R-:W-:Y:S02]  /*0350*/  VIMNMX3 R16, R16, R24, R19, PT ;  /* 0x000000181010720f */ /* 0x000fe40003800113 */
[----:B------:R-:W3:Y:S01]  /*0360*/  LDG.E R19, desc[UR8][R4.64] ;  /* 0x0000000804137981 */ /* 0x000ee2000c1e1900 */
[----:B-----5:R-:W-:Y:S02]  /*0370*/  IADD3 R17, PT, PT, R14, R11, R17 ;  /* 0x0000000b0e117210 */ /* 0x020fe40007ffe011 */
[----:B------:R-:W-:-:S02]  /*0380*/  VIMNMX3 R24, R11, R28, R14, !PT ;  /* 0x0000001c0b18720f */ /* 0x000fc4000780010e */
[----:B------:R-:W-:Y:S02]  /*0390*/  VIMNMX3 R14, R11, R16, R14, PT ;  /* 0x000000100b0e720f */ /* 0x000fe4000380010e */
[----:B------:R-:W4:Y:S01]  /*03a0*/  LDG.E R11, desc[UR8][R4.64+0x8] ;  /* 0x00000808040b7981 */ /* 0x000f22000c1e1900 */
[----:B------:R-:W-:-:S03]  /*03b0*/  IADD3 R26, PT, PT, R13, R0, R17 ;  /* 0x000000000d1a7210 */ /* 0x000fc60007ffe011 */
[----:B------:R0:W4:Y:S01]  /*03c0*/  LDG.E R16, desc[UR8][R4.64+0xc] ;  /* 0x00000c0804107981 */ /* 0x000122000c1e1900 */
[C-C-:B------:R-:W-:Y:S02]  /*03d0*/  VIMNMX3 R24, R0.reuse, R24, R13.reuse, !PT ;  /* 0x000000180018720f */ /* 0x140fe4000780010d */
[----:B------:R-:W-:Y:S01]  /*03e0*/  VIMNMX3 R28, R0, R14, R13, PT ;  /* 0x0000000e001c720f */ /* 0x000fe2000380010d */
[----:B------:R-:W5:Y:S04]  /*03f0*/  LDG.E R17, desc[UR8][R6.64+-0x10] ;  /* 0xfffff00806117981 */ /* 0x000f68000c1e1900 */
[----:B------:R-:W5:Y:S04]  /*0400*/  LDG.E R0, desc[UR8][R6.64+-0xc] ;  /* 0xfffff40806007981 */ /* 0x000f68000c1e1900 */
[----:B------:R-:W5:Y:S04]  /*0410*/  LDG.E R14, desc[UR8][R6.64+-0x8] ;  /* 0xfffff808060e7981 */ /* 0x000f68000c1e1900 */
[----:B------:R-:W5:Y:S01]  /*0420*/  LDG.E R13, desc[UR8][R6.64+-0x4] ;  /* 0xfffffc08060d7981 */ /* 0x000f62000c1e1900 */
[----:B------:R-:W-:-:S02]  /*0430*/  IADD3 R26, PT, PT, R15, R8, R26 ;  /* 0x000000080f1a7210 */ /* 0x000fc40007ffe01a */
[C-C-:B------:R-:W-:Y:S02]  /*0440*/  VIMNMX3 R24, R8.reuse, R24, R15.reuse, !PT ;  /* 0x000000180818720f */ /* 0x140fe4000780010f */
[----:B------:R-:W-:Y:S02]  /*0450*/  VIMNMX3 R28, R8, R28, R15, PT ;  /* 0x0000001c081c720f */ /* 0x000fe4000380010f */
[----:B------:R-:W-:Y:S01]  /*0460*/  IADD3 R26, PT, PT, R21, R12, R26 ;  /* 0x0000000c151a7210 */ /* 0x000fe20007ffe01a */
[----:B0-----:R-:W-:Y:S01]  /*0470*/  VIADD R5, R9, 0x20 ;  /* 0x0000002009057836 */ /* 0x001fe20000000000 */
[C-C-:B------:R-:W-:Y:S01]  /*0480*/  VIMNMX3 R4, R12.reuse, R24, R21.reuse, !PT ;  /* 0x000000180c04720f */ /* 0x140fe20007800115 */
[----:B------:R-:W5:Y:S01]  /*0490*/  LDG.E R8, desc[UR8][R6.64] ;  /* 0x0000000806087981 */ /* 0x000f62000c1e1900 */
[----:B------:R-:W-:Y:S02]  /*04a0*/  VIMNMX3 R28, R12, R28, R21, PT ;  /* 0x0000001c0c1c720f */ /* 0x000fe40003800115 */
[----:B------:R-:W-:Y:S01]  /*04b0*/  IADD3 R24, PT, PT, R27, R22, R26 ;  /* 0x000000161b187210 */ /* 0x000fe20007ffe01a */
[----:B------:R-:W5:Y:S01]  /*04c0*/  LDG.E R15, desc[UR8][R6.64+0x4] ;  /* 0x00000408060f7981 */ /* 0x000f62000c1e1900 */
[C---:B------:R-:W-:Y:S01]  /*04d0*/  VIMNMX3 R26, R22.reuse, R4, R27, !PT ;  /* 0x00000004161a720f */ /* 0x040fe2000780011b */
[----:B------:R-:W-:Y:S01]  /*04e0*/  IMAD.WIDE R4, R5, 0x4, R2 ;  /* 0x0000000405047825 */ /* 0x000fe200078e0202 */
[----:B------:R-:W-:Y:S01]  /*04f0*/  VIMNMX3 R28, R22, R28, R27, PT ;  /* 0x0000001c161c720f */ /* 0x000fe2000380011b */
[----:B------:R-:W5:Y:S04]  /*0500*/  LDG.E R12, desc[UR8][R6.64+0x8] ;  /* 0x00000808060c7981 */ /* 0x000f68000c1e1900 */
[----:B------:R0:W5:Y:S04]  /*0510*/  LDG.E R21, desc[UR8][R6.64+0xc] ;  /* 0x00000c0806157981 */ /* 0x000168000c1e1900 */
[----:B------:R-:W5:Y:S04]  /*0520*/  LDG.E R27, desc[UR8][R4.64+-0x8] ;  /* 0xfffff808041b7981 */ /* 0x000f68000c1e1900 */
[----:B------:R-:W5:Y:S01]  /*0530*/  LDG.E R22, desc[UR8][R4.64+-0x4] ;  /* 0xfffffc0804167981 */ /* 0x000f62000c1e1900 */
[----:B0-----:R-:W-:-:S04]  /*0540*/  VIADD R7, R9, 0x28 ;  /* 0x0000002809077836 */ /* 0x001fc80000000000 */
[----:B------:R-:W-:Y:S01]  /*0550*/  IMAD.WIDE R6, R7, 0x4, R2 ;  /* 0x0000000407067825 */ /* 0x000fe200078e0202 */
[----:B--2---:R-:W-:Y:S02]  /*0560*/  IADD3 R24, PT, PT, R25, R20, R24 ;  /* 0x0000001419187210 */ /* 0x004fe40007ffe018 */
[C-C-:B------:R-:W-:Y:S02]  /*0570*/  VIMNMX3 R26, R20.reuse, R26, R25.reuse, !PT ;  /* 0x0000001a141a720f */ /* 0x140fe40007800119 */
[----:B------:R-:W-:Y:S02]  /*0580*/  VIMNMX3 R28, R20, R28, R25, PT ;  /* 0x0000001c141c720f */ /* 0x000fe40003800119 */
[----:B------:R-:W2:Y:S04]  /*0590*/  LDG.E R25, desc[UR8][R4.64+-0x10] ;  /* 0xfffff00804197981 */ /* 0x000ea8000c1e1900 */
[----:B------:R-:W2:Y:S01]  /*05a0*/  LDG.E R20, desc[UR8][R4.64+-0xc] ;  /* 0xfffff40804147981 */ /* 0x000ea2000c1e1900 */
[----:B------:R-:W-:-:S02]  /*05b0*/  IADD3 R24, PT, PT, R23, R18, R24 ;  /* 0x0000001217187210 */ /* 0x000fc40007ffe018 */
[C-C-:B------:R-:W-:Y:S02]  /*05c0*/  VIMNMX3 R26, R18.reuse, R26, R23.reuse, !PT ;  /* 0x0000001a121a720f */ /* 0x140fe40007800117 */
[----:B------:R-:W-:Y:S02]  /*05d0*/  VIMNMX3 R28, R18, R28, R23, PT ;  /* 0x0000001c121c720f */ /* 0x000fe40003800117 */
[----:B------:R-:W2:Y:S04]  /*05e0*/  LDG.E R23, desc[UR8][R4.64] ;  /* 0x0000000804177981 */ /* 0x000ea8000c1e1900 */
[----:B------:R-:W2:Y:S01]  /*05f0*/  LDG.E R18, desc[UR8][R4.64+0x4] ;  /* 0x0000040804127981 */ /* 0x000ea2000c1e1900 */
[----:B---3--:R-:W-:Y:S02]  /*0600*/  IADD3 R24, PT, PT, R10, R19, R24 ;  /* 0x000000130a187210 */ /* 0x008fe40007ffe018 */
[----:B------:R-:W-:-:S02]  /*0610*/  VIMNMX3 R26, R19, R26, R10, !PT ;  /* 0x0000001a131a720f */ /* 0x000fc4000780010a */
[----:B------:R-:W-:Y:S02]  /*0620*/  VIMNMX3 R28, R19, R28, R10, PT ;  /* 0x0000001c131c720f */ /* 0x000fe4000380010a */
[----:B------:R-:W3:Y:S01]  /*0630*/  LDG.E R10, desc[UR8][R4.64+0x8] ;  /* 0x00000808040a7981 */ /* 0x000ee2000c1e1900 */
[----:B----4-:R-:W-:-:S03]  /*0640*/  IADD3 R24, PT, PT, R16, R11, R24 ;  /* 0x0000000b10187210 */ /* 0x010fc60007ffe018 */
[----:B------:R-:W3:Y:S01]  /*0650*/  LDG.E R19, desc[UR8][R4.64+0xc] ;  /* 0x00000c0804137981 */ /* 0x000ee2000c1e1900 */
[C-C-:B------:R-:W-:Y:S02]  /*0660*/  VIMNMX3 R26, R11.reuse, R26, R16.reuse, !PT ;  /* 0x0000001a0b1a720f */ /* 0x140fe40007800110 */
[----:B------:R-:W-:Y:S02]  /*0670*/  VIMNMX3 R28, R11, R28, R16, PT ;  /* 0x0000001c0b1c720f */ /* 0x000fe40003800110 */
[----:B-----5:R-:W-:Y:S01]  /*0680*/  IADD3 R16, PT, PT, R0, R17, R24 ;  /* 0x0000001100107210 */ /* 0x020fe20007ffe018 */
[----:B------:R-:W4:Y:S01]  /*0690*/  LDG.E R11, desc[UR8][R6.64+-0x10] ;  /* 0xfffff008060b7981 */ /* 0x000f22000c1e1900 */
[C-C-:B------:R-:W-:Y:S02]  /*06a0*/  VIMNMX3 R26, R17.reuse, R26, R0.reuse, !PT ;  /* 0x0000001a111a720f */ /* 0x140fe40007800100 */
[----:B------:R-:W-:Y:S01]  /*06b0*/  VIMNMX3 R28, R17, R28, R0, PT ;  /* 0x0000001c111c720f */ /* 0x000fe20003800100 */
[----:B------:R-:W5:Y:S04]  /*06c0*/  LDG.E R5, desc[UR8][R6.64+-0x4] ;  /* 0xfffffc0806057981 */ /* 0x000f68000c1e1900 */
[----:B------:R-:W4:Y:S01]  /*06d0*/  LDG.E R0, desc[UR8][R6.64+-0xc] ;  /* 0xfffff40806007981 */ /* 0x000f22000c1e1900 */
[----:B------:R-:W-:-:S02]  /*06e0*/  IADD3 R16, PT, PT, R13, R14, R16 ;  /* 0x0000000e0d107210 */ /* 0x000fc40007ffe010 */
[C-C-:B------:R-:W-:Y:S01]  /*06f0*/  VIMNMX3 R17, R14.reuse, R26, R13.reuse, !PT ;  /* 0x0000001a0e11720f */ /* 0x140fe2000780010d */
[----:B------:R-:W5:Y:S01]  /*0700*/  LDG.E R4, desc[UR8][R6.64+0x4] ;  /* 0x0000040806047981 */ /* 0x000f62000c1e1900 */
[----:B------:R-:W-:-:S03]  /*0710*/  VIMNMX3 R28, R14, R28, R13, PT ;  /* 0x0000001c0e1c720f */ /* 0x000fc6000380010d */
[----:B------:R-:W5:Y:S04]  /*0720*/  LDG.E R14, desc[UR8][R6.64+-0x8] ;  /* 0xfffff808060e7981 */ /* 0x000f68000c1e1900 */
[----:B------:R-:W5:Y:S01]  /*0730*/  LDG.E R13, desc[UR8][R6.64] ;  /* 0x00000008060d7981 */ /* 0x000f62000c1e1900 */
[----:B------:R-:W-:Y:S02]  /*0740*/  IADD3 R16, PT, PT, R15, R8, R16 ;  /* 0x000000080f107210 */ /* 0x000fe40007ffe010 */
[C-C-:B------:R-:W-:Y:S02]  /*0750*/  VIMNMX3 R17, R8.reuse, R17, R15.reuse, !PT ;  /* 0x000000110811720f */ /* 0x140fe4000780010f */
[----:B------:R-:W-:Y:S02]  /*0760*/  VIMNMX3 R28, R8, R28, R15, PT ;  /* 0x0000001c081c720f */ /* 0x000fe4000380010f */
[----:B------:R-:W5:Y:S01]  /*0770*/  LDG.E R8, desc[UR8][R6.64+0x8] ;  /* 0x0000080806087981 */ /* 0x000f62000c1e1900 */
[----:B------:R-:W-:-:S02]  /*0780*/  IADD3 R16, PT, PT, R21, R12, R16 ;  /* 0x0000000c15107210 */ /* 0x000fc40007ffe010 */
[C-C-:B------:R-:W-:Y:S02]  /*0790*/  VIMNMX3 R17, R12.reuse, R17, R21.reuse, !PT ;  /* 0x000000110c11720f */ /* 0x140fe40007800115 */
[----:B------:R-:W-:Y:S01]  /*07a0*/  VIMNMX3 R28, R12, R28, R21, PT ;  /* 0x0000001c0c1c720f */ /* 0x000fe20003800115 */
[----:B------:R-:W-:Y:S01]  /*07b0*/  VIADD R15, R9, 0x30 ;  /* 0x00000030090f7836 */ /* 0x000fe20000000000 */
[----:B--2---:R-:W-:Y:S02]  /*07c0*/  IADD3 R16, PT, PT, R20, R25, R16 ;  /* 0x0000001914107210 */ /* 0x004fe40007ffe010 */
[C-C-:B------:R-:W-:Y:S02]  /*07d0*/  VIMNMX3 R17, R25.reuse, R17, R20.reuse, !PT ;  /* 0x000000111911720f */ /* 0x140fe40007800114 */
[----:B------:R-:W-:Y:S02]  /*07e0*/  VIMNMX3 R28, R25, R28, R20, PT ;  /* 0x0000001c191c720f */ /* 0x000fe40003800114 */
[----:B------:R-:W-:-:S02]  /*07f0*/  IADD3 R16, PT, PT, R22, R27, R16 ;  /* 0x0000001b16107210 */ /* 0x000fc40007ffe010 */
[C-C-:B------:R-:W-:Y:S02]  /*0800*/  VIMNMX3 R17, R27.reuse, R17, R22.reuse, !PT ;  /* 0x000000111b11720f */ /* 0x140fe40007800116 */
[----:B------:R-:W-:Y:S02]  /*0810*/  VIMNMX3 R28, R27, R28, R22, PT ;  /* 0x0000001c1b1c720f */ /* 0x000fe40003800116 */
[----:B------:R-:W-:Y:S02]  /*0820*/  IADD3 R22, PT, PT, R18, R23, R16 ;  /* 0x0000001712167210 */ /* 0x000fe40007ffe010 */
[----:B------:R-:W-:Y:S01]  /*0830*/  VIMNMX3 R24, R23, R17, R18, !PT ;  /* 0x000000111718720f */ /* 0x000fe20007800112 */
[----:B------:R-:W-:Y:S02]  /*0840*/  IMAD.WIDE R16, R15, 0x4, R2 ;  /* 0x000000040f107825 */ /* 0x000fe400078e0202 */
[----:B------:R0:W2:Y:S01]  /*0850*/  LDG.E R15, desc[UR8][R6.64+0xc] ;  /* 0x00000c08060f7981 */ /* 0x0000a2000c1e1900 */
[----:B------:R-:W-:-:S03]  /*0860*/  VIMNMX3 R28, R23, R28, R18, PT ;  /* 0x0000001c171c720f */ /* 0x000fc60003800112 */
[----:B------:R-:W2:Y:S04]  /*0870*/  LDG.E R23, desc[UR8][R16.64+-0x10] ;  /* 0xfffff00810177981 */ /* 0x000ea8000c1e1900 */
[----:B------:R-:W2:Y:S01]  /*0880*/  LDG.E R20, desc[UR8][R16.64+-0xc] ;  /* 0xfffff40810147981 */ /* 0x000ea2000c1e1900 */
[----:B---3--:R-:W-:-:S03]  /*0890*/  IADD3 R22, PT, PT, R19, R10, R22 ;  /* 0x0000000a13167210 */ /* 0x008fc60007ffe016 */
[----:B------:R-:W3:Y:S01]  /*08a0*/  LDG.E R21, desc[UR8][R16.64+-0x8] ;  /* 0xfffff80810157981 */ /* 0x000ee2000c1e1900 */
[----:B------:R-:W-:-:S03]  /*08b0*/  VIMNMX3 R24, R10, R24, R19, !PT ;  /* 0x000000180a18720f */ /* 0x000fc60007800113 */
[----:B------:R-:W3:Y:S01]  /*08c0*/  LDG.E R18, desc[UR8][R16.64+-0x4] ;  /* 0xfffffc0810127981 */ /* 0x000ee2000c1e1900 */
[----:B------:R-:W-:Y:S01]  /*08d0*/  VIMNMX3 R28, R10, R28, R19, PT ;  /* 0x0000001c0a1c720f */ /* 0x000fe20003800113 */
[----:B------:R-:W-:Y:S02]  /*08e0*/  VIADD R27, R9, 0x38 ;  /* 0x00000038091b7836 */ /* 0x000fe40000000000 */
[----:B------:R-:W3:Y:S04]  /*08f0*/  LDG.E R19, desc[UR8][R16.64] ;  /* 0x0000000810137981 */ /* 0x000ee8000c1e1900 */
[----:B------:R-:W3:Y:S01]  /*0900*/  LDG.E R10, desc[UR8][R16.64+0x4] ;  /* 0x00000408100a7981 */ /* 0x000ee2000c1e1900 */
[----:B0-----:R-:W-:-:S03]  /*0910*/  IMAD.WIDE R6, R27, 0x4, R2 ;  /* 0x000000041b067825 */ /* 0x001fc600078e0202 */
[----:B------:R-:W3:Y:S01]  /*0920*/  LDG.E R12, desc[UR8][R16.64+0x8] ;  /* 0x00000808100c7981 */ /* 0x000ee2000c1e1900 */
[----:B----4-:R-:W-:-:S03]  /*0930*/  IADD3 R22, PT, PT, R0, R11, R22 ;  /* 0x0000000b00167210 */ /* 0x010fc60007ffe016 */
[----:B------:R-:W4:Y:S01]  /*0940*/  LDG.E R25, desc[UR8][R16.64+0xc] ;  /* 0x00000c0810197981 */ /* 0x000f22000c1e1900 */
[C-C-:B------:R-:W-:Y:S02]  /*0950*/  VIMNMX3 R24, R11.reuse, R24, R0.reuse, !PT ;  /* 0x000000180b18720f */ /* 0x140fe40007800100 */
[----:B------:R-:W-:Y:S02]  /*0960*/  VIMNMX3 R28, R11, R28, R0, PT ;  /* 0x0000001c0b1c720f */ /* 0x000fe40003800100 */
[----:B------:R-:W4:Y:S04]  /*0970*/  LDG.E R11, desc[UR8][R6.64+-0x10] ;  /* 0xfffff008060b7981 */ /* 0x000f28000c1e1900 */
[----:B------:R-:W4:Y:S01]  /*0980*/  LDG.E R0, desc[UR8][R6.64+-0xc] ;  /* 0xfffff40806007981 */ /* 0x000f22000c1e1900 */
[----:B-----5:R-:W-:-:S02]  /*0990*/  IADD3 R22, PT, PT, R5, R14, R22 ;  /* 0x0000000e05167210 */ /* 0x020fc40007ffe016 */
[C-C-:B------:R-:W-:Y:S01]  /*09a0*/  VIMNMX3 R24, R14.reuse, R24, R5.reuse, !PT ;  /* 0x000000180e18720f */ /* 0x140fe20007800105 */
[----:B------:R-:W5:Y:S01]  /*09b0*/  LDG.E R16, desc[UR8][R6.64] ;  /* 0x0000000806107981 */ /* 0x000f62000c1e1900 */
[----:B------:R-:W-:-:S03]  /*09c0*/  VIMNMX3 R28, R14, R28, R5, PT ;  /* 0x0000001c0e1c720f */ /* 0x000fc60003800105 */
[----:B------:R-:W5:Y:S01]  /*09d0*/  LDG.E R14, desc[UR8][R6.64+-0x8] ;  /* 0xfffff808060e7981 */ /* 0x000f62000c1e1900 */
[----:B------:R-:W-:-:S03]  /*09e0*/  IADD3 R22, PT, PT, R4, R13, R22 ;  /* 0x0000000d04167210 */ /* 0x000fc60007ffe016 */
[----:B------:R-:W5:Y:S01]  /*09f0*/  LDG.E R5, desc[UR8][R6.64+-0x4] ;  /* 0xfffffc0806057981 */ /* 0x000f62000c1e1900 */
[C-C-:B------:R-:W-:Y:S02]  /*0a00*/  VIMNMX3 R24, R13.reuse, R24, R4.reuse, !PT ;  /* 0x000000180d18720f */ /* 0x140fe40007800104 */
[----:B------:R-:W-:Y:S01]  /*0a10*/  VIMNMX3 R28, R13, R28, R4, PT ;  /* 0x0000001c0d1c720f */ /* 0x000fe20003800104 */
[----:B------:R-:W5:Y:S04]  /*0a20*/  LDG.E R17, desc[UR8][R6.64+0xc] ;  /* 0x00000c0806117981 */ /* 0x000f68000c1e1900 */
[----:B------:R-:W5:Y:S04]  /*0a30*/  LDG.E R13, desc[UR8][R6.64+0x4] ;  /* 0x00000408060d7981 */ /* 0x000f68000c1e1900 */
[----:B------:R4:W5:Y:S01]  /*0a40*/  LDG.E R4, desc[UR8][R6.64+0x8] ;  /* 0x0000080806047981 */ /* 0x000962000c1e1900 */
[----:B------:R-:W-:-:S04]  /*0a50*/  UIADD3 UR4, UPT, UPT, UR4, 0x40, URZ ;  /* 0x0000004004047890 */ /* 0x000fc8000fffe0ff */
[----:B------:R-:W-:Y:S01]  /*0a60*/  UISETP.NE.AND UP0, UPT, UR4, 0x100, UPT ;  /* 0x000001000400788c */ /* 0x000fe2000bf05270 */
[----:B------:R-:W-:Y:S01]  /*0a70*/  VIADD R9, R9, 0x40 ;  /* 0x0000004009097836 */ /* 0x000fe20000000000 */
[----:B--2---:R-:W-:Y:S02]  /*0a80*/  IADD3 R22, PT, PT, R15, R8, R22 ;  /* 0x000000080f167210 */ /* 0x004fe40007ffe016 */
[C-C-:B------:R-:W-:Y:S02]  /*0a90*/  VIMNMX3 R24, R8.reuse, R24, R15.reuse, !PT ;  /* 0x000000180818720f */ /* 0x140fe4000780010f */
[----:B------:R-:W-:Y:S02]  /*0aa0*/  VIMNMX3 R28, R8, R28, R15, PT ;  /* 0x0000001c081c720f */ /* 0x000fe4000380010f */
[----:B------:R-:W-:Y:S02]  /*0ab0*/  IADD3 R22, PT, PT, R20, R23, R22 ;  /* 0x0000001714167210 */ /* 0x000fe40007ffe016 */
[----:B------:R-:W-:-:S02]  /*0ac0*/  VIMNMX3 R24, R23, R24, R20, !PT ;  /* 0x000000181718720f */ /* 0x000fc40007800114 */
[----:B------:R-:W-:Y:S02]  /*0ad0*/  VIMNMX3 R28, R23, R28, R20, PT ;  /* 0x0000001c171c720f */ /* 0x000fe40003800114 */
[----:B---3--:R-:W-:Y:S02]  /*0ae0*/  IADD3 R22, PT, PT, R18, R21, R22 ;  /* 0x0000001512167210 */ /* 0x008fe40007ffe016 */
[C-C-:B------:R-:W-:Y:S02]  /*0af0*/  VIMNMX3 R24, R21.reuse, R24, R18.reuse, !PT ;  /* 0x000000181518720f */ /* 0x140fe40007800112 */
[----:B------:R-:W-:Y:S02]  /*0b00*/  VIMNMX3 R28, R21, R28, R18, PT ;  /* 0x0000001c151c720f */ /* 0x000fe40003800112 */
[----:B------:R-:W-:Y:S02]  /*0b10*/  IADD3 R22, PT, PT, R10, R19, R22 ;  /* 0x000000130a167210 */ /* 0x000fe40007ffe016 */
[----:B------:R-:W-:-:S02]  /*0b20*/  VIMNMX3 R24, R19, R24, R10, !PT ;  /* 0x000000181318720f */ /* 0x000fc4000780010a */
[----:B------:R-:W-:Y:S02]  /*0b30*/  VIMNMX3 R28, R19, R28, R10, PT ;  /* 0x0000001c131c720f */ /* 0x000fe4000380010a */
[----:B----4-:R-:W-:Y:S02]  /*0b40*/  IADD3 R6, PT, PT, R25, R12, R22 ;  /* 0x0000000c19067210 */ /* 0x010fe40007ffe016 */
[C-C-:B------:R-:W-:Y:S02]  /*0b50*/  VIMNMX3 R7, R12.reuse, R24, R25.reuse, !PT ;  /* 0x000000180c07720f */ /* 0x140fe40007800119 */
[----:B------:R-:W-:Y:S02]  /*0b60*/  VIMNMX3 R28, R12, R28, R25, PT ;  /* 0x0000001c0c1c720f */ /* 0x000fe40003800119 */
[----:B------:R-:W-:Y:S02]  /*0b70*/  IADD3 R6, PT, PT, R0, R11, R6 ;  /* 0x0000000b00067210 */ /* 0x000fe40007ffe006 */
[----:B------:R-:W-:-:S02]  /*0b80*/  VIMNMX3 R7, R11, R7, R0, !PT ;  /* 0x000000070b07720f */ /* 0x000fc40007800100 */
[----:B------:R-:W-:Y:S02]  /*0b90*/  VIMNMX3 R0, R11, R28, R0, PT ;  /* 0x0000001c0b00720f */ /* 0x000fe40003800100 */
[----:B-----5:R-:W-:Y:S02]  /*0ba0*/  IADD3 R6, PT, PT, R5, R14, R6 ;  /* 0x0000000e05067210 */ /* 0x020fe40007ffe006 */
[C-C-:B------:R-:W-:Y:S02]  /*0bb0*/  VIMNMX3 R7, R14.reuse, R7, R5.reuse, !PT ;  /* 0x000000070e07720f */ /* 0x140fe40007800105 */
[----:B------:R-:W-:Y:S02]  /*0bc0*/  VIMNMX3 R0, R14, R0, R5, PT ;  /* 0x000000000e00720f */ /* 0x000fe40003800105 */
[----:B------:R-:W-:Y:S02]  /*0bd0*/  IADD3 R6, PT, PT, R13, R16, R6 ;  /* 0x000000100d067210 */ /* 0x000fe40007ffe006 */
[----:B------:R-:W-:-:S02]  /*0be0*/  VIMNMX3 R7, R16, R7, R13, !PT ;  /* 0x000000071007720f */ /* 0x000fc4000780010d */
[----:B------:R-:W-:Y:S02]  /*0bf0*/  VIMNMX3 R0, R16, R0, R13, PT ;  /* 0x000000001000720f */ /* 0x000fe4000380010d */
[----:B------:R-:W-:Y:S02]  /*0c00*/  IADD3 R23, PT, PT, R17, R4, R6 ;  /* 0x0000000411177210 */ /* 0x000fe40007ffe006 */
[C-C-:B------:R-:W-:Y:S02]  /*0c10*/  VIMNMX3 R20, R4.reuse, R7, R17.reuse, !PT ;  /* 0x000000070414720f */ /* 0x140fe40007800111 */
[----:B------:R-:W-:Y:S01]  /*0c20*/  VIMNMX3 R18, R4, R0, R17, PT ;  /* 0x000000000412720f */ /* 0x000fe20003800111 */
[----:B------:R-:W-:Y:S06]  /*0c30*/  BRA.U UP0, `(.L_x_0) ;  /* 0xfffffff500347547 */ /* 0x000fec000b83ffff */
[----:B------:R-:W0:Y:S01]  /*0c40*/  LDCU.64 UR4, c[0x0][0x388] ;  /* 0x00007100ff0477ac */ /* 0x000e220008000a00 */
[----:B------:R-:W1:Y:S01]  /*0c50*/  LDC.64 R2, c[0x0][0x388] ;  /* 0x0000e200ff027b82 */ /* 0x000e620000000a00 */
[----:B0-----:R-:W-:-:S04]  /*0c60*/  UIADD3 UR4, UP0, UPT, UR4, 0x4, URZ ;  /* 0x0000000404047890 */ /* 0x001fc8000ff1e0ff */
[----:B------:R-:W-:Y:S02]  /*0c70*/  UIADD3.X UR5, UPT, UPT, URZ, UR5, URZ, UP0, !UPT ;  /* 0x00000005ff057290 */ /* 0x000fe400087fe4ff */
[----:B------:R-:W-:Y:S01]  /*0c80*/  IMAD.U32 R4, RZ, RZ, UR4 ;  /* 0x00000004ff047e24 */ /* 0x000fe2000f8e00ff */
[----:B-1----:R-:W-:Y:S03]  /*0c90*/  REDG.E.ADD.STRONG.GPU desc[UR8][R2.64], R23 ;  /* 0x000000170200798e */ /* 0x002fe6000c12e108 */
[----:B------:R-:W-:-:S05]  /*0ca0*/  IMAD.U32 R5, RZ, RZ, UR5 ;  /* 0x00000005ff057e24 */ /* 0x000fca000f8e00ff */
[----:B------:R-:W-:Y:S04]  /*0cb0*/  REDG.E.MAX.S32.STRONG.GPU desc[UR8][R4.64], R20 ;  /* 0x000000140400798e */ /* 0x000fe8000d12e308 */
[----:B------:R-:W-:Y:S01]  /*0cc0*/  REDG.E.MIN.S32.STRONG.GPU desc[UR8][R4.64+0x4], R18 ;  /* 0x000004120400798e */ /* 0x000fe2000c92e308 */
[----:B------:R-:W-:Y:S05]  /*0cd0*/  EXIT ;  /* 0x000000000000794d */ /* 0x000fea0003800000 */
.L_x_1:
[----:B------:R-:W-:-:S00]  /*0ce0*/  BRA `(.L_x_1) ;  /* 0xfffffffc00fc7947 */ /* 0x000fc0000383ffff */
[----:B------:R-:W-:-:S00]  /*0cf0*/  NOP ;  /* 0x0000000000007918 */ /* 0x000fc00000000000 */
        /* <DEDUP_REMOVED lines=8> */
.L_x_2:


//--------------------- .nv.shared.reserved.0     --------------------------
	.section	.nv.shared.reserved.0,"aw",@nobits
	.weak		__nv_reservedSMEM_offset_0_alias
	.size		__nv_reservedSMEM_offset_0_alias, 0, 64
	.other		__nv_reservedSMEM_offset_0_alias,@"STO_CUDA_RESERVED_SHARED STV_DEFAULT"
__nv_reservedSMEM_offset_0_alias:
	.zero		0
	.zero		64


//--------------------- .nv.constant0._Z22kernel_partial_atomicsPiS_ --------------------------
	.section	.nv.constant0._Z22kernel_partial_atomicsPiS_,"a",@progbits
	.sectionflags	@""
	.align	4
.nv.constant0._Z22kernel_partial_atomicsPiS_:
	.zero		912


//--------------------- SYMBOLS --------------------------

	.type		.nv.reservedSmem.offset0,@object
	.size		.nv.reservedSmem.offset0,0x4
